//
// Generated by NVIDIA NVVM Compiler
//
// Compiler Build ID: CL-36424714
// Cuda compilation tools, release 13.0, V13.0.88
// Based on NVVM 20.0.0
//

.version 9.0
.target sm_100
.address_size 64

	// .globl	_Z19parallel_vector_addPiS_S_S_
.extern .func  (.param .b32 func_retval0) vprintf
(
	.param .b64 vprintf_param_0,
	.param .b64 vprintf_param_1
)
;
.global .align 1 .b8 $str[17] = {73, 32, 97, 109, 32, 116, 104, 114, 101, 97, 100, 32, 35, 37, 100, 10};
.global .align 1 .b8 $str$1[30] = {84, 32, 97, 109, 32, 97, 98, 111, 117, 116, 32, 116, 111, 32, 99, 111, 109, 112, 117, 116, 101, 32, 99, 91, 37, 100, 93, 46, 10};
.global .align 1 .b8 $str$2[21] = {73, 32, 97, 109, 32, 100, 111, 105, 110, 103, 32, 110, 111, 116, 104, 105, 110, 103, 46, 10};

.visible .entry _Z19parallel_vector_addPiS_S_S_(
	.param .u64 .ptr .align 1 _Z19parallel_vector_addPiS_S_S__param_0,
	.param .u64 .ptr .align 1 _Z19parallel_vector_addPiS_S_S__param_1,
	.param .u64 .ptr .align 1 _Z19parallel_vector_addPiS_S_S__param_2,
	.param .u64 .ptr .align 1 _Z19parallel_vector_addPiS_S_S__param_3
)
{
	.local .align 8 .b8 	__local_depot0[8];
	.reg .b64 	%SP;
	.reg .b64 	%SPL;
	.reg .pred 	%p<2>;
	.reg .b32 	%r<15>;
	.reg .b64 	%rd<22>;

	mov.u64 	%SPL, __local_depot0;
	cvta.local.u64 	%SP, %SPL;
	ld.param.u64 	%rd2, [_Z19parallel_vector_addPiS_S_S__param_0];
	ld.param.u64 	%rd3, [_Z19parallel_vector_addPiS_S_S__param_1];
	ld.param.u64 	%rd4, [_Z19parallel_vector_addPiS_S_S__param_2];
	ld.param.u64 	%rd5, [_Z19parallel_vector_addPiS_S_S__param_3];
	cvta.to.global.u64 	%rd6, %rd5;
	add.u64 	%rd7, %SP, 0;
	add.u64 	%rd1, %SPL, 0;
	mov.u32 	%r2, %ctaid.x;
	mov.u32 	%r3, %ntid.x;
	mov.u32 	%r4, %tid.x;
	mad.lo.s32 	%r1, %r2, %r3, %r4;
	st.local.u32 	[%rd1], %r1;
	mov.u64 	%rd8, $str;
	cvta.global.u64 	%rd9, %rd8;
	{ // callseq 0, 0
	.param .b64 param0;
	st.param.b64 	[param0], %rd9;
	.param .b64 param1;
	st.param.b64 	[param1], %rd7;
	.param .b32 retval0;
	call.uni (retval0), 
	vprintf, 
	(
	param0, 
	param1
	);
	ld.param.b32 	%r5, [retval0];
	} // callseq 0
	ld.global.u32 	%r7, [%rd6];
	setp.ge.s32 	%p1, %r1, %r7;
	@%p1 bra 	$L__BB0_2;
	cvta.to.global.u64 	%rd12, %rd2;
	cvta.to.global.u64 	%rd13, %rd3;
	cvta.to.global.u64 	%rd14, %rd4;
	st.local.u32 	[%rd1], %r1;
	mov.u64 	%rd15, $str$1;
	cvta.global.u64 	%rd16, %rd15;
	{ // callseq 2, 0
	.param .b64 param0;
	st.param.b64 	[param0], %rd16;
	.param .b64 param1;
	st.param.b64 	[param1], %rd7;
	.param .b32 retval0;
	call.uni (retval0), 
	vprintf, 
	(
	param0, 
	param1
	);
	ld.param.b32 	%r10, [retval0];
	} // callseq 2
	mul.wide.s32 	%rd18, %r1, 4;
	add.s64 	%rd19, %rd12, %rd18;
	ld.global.u32 	%r12, [%rd19];
	add.s64 	%rd20, %rd13, %rd18;
	ld.global.u32 	%r13, [%rd20];
	add.s32 	%r14, %r13, %r12;
	add.s64 	%rd21, %rd14, %rd18;
	st.global.u32 	[%rd21], %r14;
	bra.uni 	$L__BB0_3;
$L__BB0_2:
	mov.u64 	%rd10, $str$2;
	cvta.global.u64 	%rd11, %rd10;
	{ // callseq 1, 0
	.param .b64 param0;
	st.param.b64 	[param0], %rd11;
	.param .b64 param1;
	st.param.b64 	[param1], 0;
	.param .b32 retval0;
	call.uni (retval0), 
	vprintf, 
	(
	param0, 
	param1
	);
	ld.param.b32 	%r8, [retval0];
	} // callseq 1
$L__BB0_3:
	ret;

}


// ===== COMPILED SASS (sm_100) =====

	.target	sm_100

	.elftype	@"ET_EXEC"


//--------------------- .note.nv.tkinfo           --------------------------
	.section	.note.nv.tkinfo,"",@"SHT_NOTE"
	.sectionflags	@"SHF_NOTE_NV_TKINFO"
	.tkinfo
        /*0018*/ 	.word	0x00000002
        /*0030*/ 	.string	""
        /*0030*/ 	.string	"ptxas"
        /*0030*/ 	.string	"Cuda compilation tools, release 13.0, V13.0.88"
        /*0030*/ 	.string	"Build cuda_13.0.r13.0/compiler.36424714_0"
        /*0030*/ 	.string	"-arch sm_100 -m 64 "



//--------------------- .note.nv.cuinfo           --------------------------
	.section	.note.nv.cuinfo,"",@"SHT_NOTE"
	.sectionflags	@"SHF_NOTE_NV_CUINFO"
        /*0018*/ 	.short	0x0002
        /*001a*/ 	.short	0x0064
        /*001c*/ 	.short	0x0082
	.zero		2


//--------------------- .nv.info                  --------------------------
	.section	.nv.info,"",@"SHT_CUDA_INFO"
	.align	4


	//----- nvinfo : EIATTR_REGCOUNT
	.align		4
        /*0000*/ 	.byte	0x04, 0x2f
        /*0002*/ 	.short	(.L_4 - .L_3)
	.align		4
.L_3:
        /*0004*/ 	.word	index@(_Z19parallel_vector_addPiS_S_S_)
        /*0008*/ 	.word	0x00000018


	//----- nvinfo : EIATTR_FRAME_SIZE
	.align		4
.L_4:
        /*000c*/ 	.byte	0x04, 0x11
        /*000e*/ 	.short	(.L_6 - .L_5)
	.align		4
.L_5:
        /*0010*/ 	.word	index@(_Z19parallel_vector_addPiS_S_S_)
        /*0014*/ 	.word	0x00000008


	//----- nvinfo : EIATTR_MIN_STACK_SIZE
	.align		4
.L_6:
        /*0018*/ 	.byte	0x04, 0x12
        /*001a*/ 	.short	(.L_8 - .L_7)
	.align		4
.L_7:
        /*001c*/ 	.word	index@(_Z19parallel_vector_addPiS_S_S_)
        /*0020*/ 	.word	0x00000008
.L_8:


//--------------------- .nv.compat                --------------------------
	.section	.nv.compat,"",@"SHT_CUDA_COMPAT_INFO"
	.align	4
        /*0000*/ 	.byte	0x02, 0x09, 0x00, 0x00, 0x02, 0x02, 0x01, 0x00, 0x02, 0x05, 0x05, 0x00, 0x03, 0x07, 0x01, 0x01
        /*0010*/ 	.byte	0x02, 0x03, 0x00, 0x00, 0x02, 0x06, 0x01, 0x00, 0x04, 0x0b, 0x08, 0x00, 0x09, 0x00, 0x00, 0x00
        /*0020*/ 	.byte	0x00, 0x00, 0x00, 0x00


//--------------------- .nv.info._Z19parallel_vector_addPiS_S_S_ --------------------------
	.section	.nv.info._Z19parallel_vector_addPiS_S_S_,"",@"SHT_CUDA_INFO"
	.sectionflags	@""
	.align	4


	//----- nvinfo : EIATTR_CUDA_API_VERSION
	.align		4
        /*0000*/ 	.byte	0x04, 0x37
        /*0002*/ 	.short	(.L_10 - .L_9)
.L_9:
        /*0004*/ 	.word	0x00000082


	//----- nvinfo : EIATTR_KPARAM_INFO
	.align		4
.L_10:
        /*0008*/ 	.byte	0x04, 0x17
        /*000a*/ 	.short	(.L_12 - .L_11)
.L_11:
        /*000c*/ 	.word	0x00000000
        /*0010*/ 	.short	0x0003
        /*0012*/ 	.short	0x0018
        /*0014*/ 	.byte	0x00, 0xf5, 0x21, 0x00


	//----- nvinfo : EIATTR_KPARAM_INFO
	.align		4
.L_12:
        /*0018*/ 	.byte	0x04, 0x17
        /*001a*/ 	.short	(.L_14 - .L_13)
.L_13:
        /*001c*/ 	.word	0x00000000
        /*0020*/ 	.short	0x0002
        /*0022*/ 	.short	0x0010
        /*0024*/ 	.byte	0x00, 0xf5, 0x21, 0x00


	//----- nvinfo : EIATTR_KPARAM_INFO
	.align		4
.L_14:
        /*0028*/ 	.byte	0x04, 0x17
        /*002a*/ 	.short	(.L_16 - .L_15)
.L_15:
        /*002c*/ 	.word	0x00000000
        /*0030*/ 	.short	0x0001
        /*0032*/ 	.short	0x0008
        /*0034*/ 	.byte	0x00, 0xf5, 0x21, 0x00


	//----- nvinfo : EIATTR_KPARAM_INFO
	.align		4
.L_16:
        /*0038*/ 	.byte	0x04, 0x17
        /*003a*/ 	.short	(.L_18 - .L_17)
.L_17:
        /*003c*/ 	.word	0x00000000
        /*0040*/ 	.short	0x0000
        /*0042*/ 	.short	0x0000
        /*0044*/ 	.byte	0x00, 0xf5, 0x21, 0x00


	//----- nvinfo : EIATTR_SPARSE_MMA_MASK
	.align		4
.L_18:
        /*0048*/ 	.byte	0x03, 0x50
        /*004a*/ 	.short	0x0000


	//----- nvinfo : EIATTR_MAXREG_COUNT
	.align		4
        /*004c*/ 	.byte	0x03, 0x1b
        /*004e*/ 	.short	0x00ff


	//----- nvinfo : EIATTR_EXTERNS
	.align		4
        /*0050*/ 	.byte	0x04, 0x0f
        /*0052*/ 	.short	(.L_20 - .L_19)


	//   ....[0]....
	.align		4
.L_19:
        /*0054*/ 	.word	index@(vprintf)


	//----- nvinfo : EIATTR_MERCURY_ISA_VERSION
	.align		4
.L_20:
        /*0058*/ 	.byte	0x03, 0x5f
        /*005a*/ 	.short	0x0101


	//----- nvinfo : EIATTR_VRC_CTA_INIT_COUNT
	.align		4
        /*005c*/ 	.byte	0x02, 0x4a
	.zero		1
	.zero		1


	//----- nvinfo : EIATTR_SYSCALL_OFFSETS
	.align		4
        /*0060*/ 	.byte	0x04, 0x46
        /*0062*/ 	.short	(.L_22 - .L_21)


	//   ....[0]....
.L_21:
        /*0064*/ 	.word	0x00000140


	//   ....[1]....
        /*0068*/ 	.word	0x00000210


	//   ....[2]....
        /*006c*/ 	.word	0x00000340


	//----- nvinfo : EIATTR_EXIT_INSTR_OFFSETS
	.align		4
.L_22:
        /*0070*/ 	.byte	0x04, 0x1c
        /*0072*/ 	.short	(.L_24 - .L_23)


	//   ....[0]....
.L_23:
        /*0074*/ 	.word	0x000002c0


	//   ....[1]....
        /*0078*/ 	.word	0x00000350


	//----- nvinfo : EIATTR_CRS_STACK_SIZE
	.align		4
.L_24:
        /*007c*/ 	.byte	0x04, 0x1e
        /*007e*/ 	.short	(.L_26 - .L_25)
.L_25:
        /*0080*/ 	.word	0x00000000


	//----- nvinfo : EIATTR_CBANK_PARAM_SIZE
	.align		4
.L_26:
        /*0084*/ 	.byte	0x03, 0x19
        /*0086*/ 	.short	0x0020


	//----- nvinfo : EIATTR_PARAM_CBANK
	.align		4
        /*0088*/ 	.byte	0x04, 0x0a
        /*008a*/ 	.short	(.L_28 - .L_27)
	.align		4
.L_27:
        /*008c*/ 	.word	index@(.nv.constant0._Z19parallel_vector_addPiS_S_S_)
        /*0090*/ 	.short	0x0380
        /*0092*/ 	.short	0x0020


	//----- nvinfo : EIATTR_SW_WAR
	.align		4
.L_28:
        /*0094*/ 	.byte	0x04, 0x36
        /*0096*/ 	.short	(.L_30 - .L_29)
.L_29:
        /*0098*/ 	.word	0x00000008
.L_30:


//--------------------- .nv.callgraph             --------------------------
	.section	.nv.callgraph,"",@"SHT_CUDA_CALLGRAPH"
	.align	4
	.sectionentsize	8
	.align		4
        /*0000*/ 	.word	0x00000000
	.align		4
        /*0004*/ 	.word	0xffffffff
	.align		4
        /*0008*/ 	.word	index@(_Z19parallel_vector_addPiS_S_S_)
	.align		4
        /*000c*/ 	.word	index@(vprintf)
	.align		4
        /*0010*/ 	.word	0x00000000
	.align		4
        /*0014*/ 	.word	0xfffffffe
	.align		4
        /*0018*/ 	.word	0x00000000
	.align		4
        /*001c*/ 	.word	0xfffffffd
	.align		4
        /*0020*/ 	.word	0x00000000
	.align		4
        /*0024*/ 	.word	0xfffffffc


//--------------------- .nv.constant4             --------------------------
	.section	.nv.constant4,"a",@progbits
	.align	8
	.align		8
.nv.constant4:
        /*0000*/ 	.dword	vprintf
	.align		8
        /*0008*/ 	.dword	$str
	.align		8
        /*0010*/ 	.dword	$str$1
	.align		8
        /*0018*/ 	.dword	$str$2


//--------------------- .text._Z19parallel_vector_addPiS_S_S_ --------------------------
	.section	.text._Z19parallel_vector_addPiS_S_S_,"ax",@progbits
	.align	128
        .global         _Z19parallel_vector_addPiS_S_S_
        .type           _Z19parallel_vector_addPiS_S_S_,@function
        .size           _Z19parallel_vector_addPiS_S_S_,(.L_x_5 - _Z19parallel_vector_addPiS_S_S_)
        .other          _Z19parallel_vector_addPiS_S_S_,@"STO_CUDA_ENTRY STV_DEFAULT"
_Z19parallel_vector_addPiS_S_S_:
.text._Z19parallel_vector_addPiS_S_S_:
[----:B------:R-:W0:Y:S01]  /*0000*/  LDC R1, c[0x0][0x37c] ;  /* 0x0000df00ff017b82 */ /* 0x000e220000000800 */
[----:B------:R-:W1:Y:S01]  /*0010*/  S2R R3, SR_TID.X ;  /* 0x0000000000037919 */ /* 0x000e620000002100 */
[----:B------:R-:W2:Y:S06]  /*0020*/  LDCU UR5, c[0x0][0x2fc] ;  /* 0x00005f80ff0577ac */ /* 0x000eac0008000800 */
[----:B------:R-:W1:Y:S01]  /*0030*/  S2UR UR6, SR_CTAID.X ;  /* 0x00000000000679c3 */ /* 0x000e620000002500 */
[----:B0-----:R-:W-:Y:S01]  /*0040*/  VIADD R1, R1, 0xfffffff8 ;  /* 0xfffffff801017836 */ /* 0x001fe20000000000 */
[----:B------:R-:W-:Y:S01]  /*0050*/  MOV R16, 0x0 ;  /* 0x0000000000107802 */ /* 0x000fe20000000f00 */
[----:B------:R-:W0:Y:S01]  /*0060*/  LDCU UR4, c[0x0][0x2f8] ;  /* 0x00005f00ff0477ac */ /* 0x000e220008000800 */
[----:B------:R-:W3:Y:S04]  /*0070*/  LDCU.64 UR36, c[0x0][0x358] ;  /* 0x00006b00ff2477ac */ /* 0x000ee80008000a00 */
[----:B------:R-:W1:Y:S08]  /*0080*/  LDC R2, c[0x0][0x360] ;  /* 0x0000d800ff027b82 */ /* 0x000e700000000800 */
[----:B------:R4:W3:Y:S01]  /*0090*/  LDC.64 R8, c[0x4][R16] ;  /* 0x0100000010087b82 */ /* 0x0008e20000000a00 */
[----:B0-----:R-:W-:-:S04]  /*00a0*/  IADD3 R17, P0, PT, R1, UR4, RZ ;  /* 0x0000000401117c10 */ /* 0x001fc8000ff1e0ff */
[----:B------:R-:W-:Y:S01]  /*00b0*/  MOV R6, R17 ;  /* 0x0000001100067202 */ /* 0x000fe20000000f00 */
[----:B--2---:R-:W-:-:S04]  /*00c0*/  IMAD.X R18, RZ, RZ, UR5, P0 ;  /* 0x00000005ff127e24 */ /* 0x004fc800080e06ff */
[----:B------:R-:W-:Y:S02]  /*00d0*/  IMAD.MOV.U32 R7, RZ, RZ, R18 ;  /* 0x000000ffff077224 */ /* 0x000fe400078e0012 */
[----:B-1----:R-:W-:Y:S01]  /*00e0*/  IMAD R2, R2, UR6, R3 ;  /* 0x0000000602027c24 */ /* 0x002fe2000f8e0203 */
[----:B------:R-:W0:Y:S04]  /*00f0*/  LDCU.64 UR6, c[0x4][0x8] ;  /* 0x01000100ff0677ac */ /* 0x000e280008000a00 */
[----:B------:R4:W-:Y:S01]  /*0100*/  STL [R1], R2 ;  /* 0x0000000201007387 */ /* 0x0009e20000100800 */
[----:B0-----:R-:W-:Y:S01]  /*0110*/  MOV R4, UR6 ;  /* 0x0000000600047c02 */ /* 0x001fe20008000f00 */
[----:B---34-:R-:W-:-:S07]  /*0120*/  IMAD.U32 R5, RZ, RZ, UR7 ;  /* 0x00000007ff057e24 */ /* 0x018fce000f8e00ff */
[----:B------:R-:W-:-:S07]  /*0130*/  LEPC R20, `(.L_x_0) ;  /* 0x000000001014794e */ /* 0x000fce0000000000 */
[----:B------:R-:W-:Y:S05]  /*0140*/  CALL.ABS.NOINC R8 ;  /* 0x0000000008007343 */ /* 0x000fea0003c00000 */
.L_x_0:
[----:B------:R-:W0:Y:S02]  /*0150*/  LDC.64 R4, c[0x0][0x398] ;  /* 0x0000e600ff047b82 */ /* 0x000e240000000a00 */
[----:B0-----:R-:W2:Y:S02]  /*0160*/  LDG.E R5, desc[UR36][R4.64] ;  /* 0x0000002404057981 */ /* 0x001ea4000c1e1900 */
[----:B--2---:R-:W-:-:S13]  /*0170*/  ISETP.GE.AND P0, PT, R2, R5, PT ;  /* 0x000000050200720c */ /* 0x004fda0003f06270 */
[----:B------:R-:W-:Y:S05]  /*0180*/  @P0 BRA `(.L_x_1) ;  /* 0x0000000000500947 */ /* 0x000fea0003800000 */
[----:B------:R0:W-:Y:S01]  /*0190*/  STL [R1], R2 ;  /* 0x0000000201007387 */ /* 0x0001e20000100800 */
[----:B------:R0:W1:Y:S01]  /*01a0*/  LDC.64 R8, c[0x4][R16] ;  /* 0x0100000010087b82 */ /* 0x0000620000000a00 */
[----:B------:R-:W2:Y:S01]  /*01b0*/  LDCU.64 UR4, c[0x4][0x10] ;  /* 0x01000200ff0477ac */ /* 0x000ea20008000a00 */
[----:B------:R-:W-:Y:S01]  /*01c0*/  MOV R6, R17 ;  /* 0x0000001100067202 */ /* 0x000fe20000000f00 */
[----:B------:R-:W-:Y:S01]  /*01d0*/  IMAD.MOV.U32 R7, RZ, RZ, R18 ;  /* 0x000000ffff077224 */ /* 0x000fe200078e0012 */
[----:B--2---:R-:W-:Y:S01]  /*01e0*/  MOV R4, UR4 ;  /* 0x0000000400047c02 */ /* 0x004fe20008000f00 */
[----:B0-----:R-:W-:-:S07]  /*01f0*/  IMAD.U32 R5, RZ, RZ, UR5 ;  /* 0x00000005ff057e24 */ /* 0x001fce000f8e00ff */
[----:B------:R-:W-:-:S07]  /*0200*/  LEPC R20, `(.L_x_2) ;  /* 0x000000001014794e */ /* 0x000fce0000000000 */
[----:B-1----:R-:W-:Y:S05]  /*0210*/  CALL.ABS.NOINC R8 ;  /* 0x0000000008007343 */ /* 0x002fea0003c00000 */
.L_x_2:
[----:B------:R-:W0:Y:S08]  /*0220*/  LDC.64 R4, c[0x0][0x380] ;  /* 0x0000e000ff047b82 */ /* 0x000e300000000a00 */
[----:B------:R-:W1:Y:S08]  /*0230*/  LDC.64 R6, c[0x0][0x388] ;  /* 0x0000e200ff067b82 */ /* 0x000e700000000a00 */
[----:B------:R-:W2:Y:S01]  /*0240*/  LDC.64 R8, c[0x0][0x390] ;  /* 0x0000e400ff087b82 */ /* 0x000ea20000000a00 */
[----:B0-----:R-:W-:-:S06]  /*0250*/  IMAD.WIDE R4, R2, 0x4, R4 ;  /* 0x0000000402047825 */ /* 0x001fcc00078e0204 */
[----:B------:R-:W3:Y:S01]  /*0260*/  LDG.E R4, desc[UR36][R4.64] ;  /* 0x0000002404047981 */ /* 0x000ee2000c1e1900 */
[----:B-1----:R-:W-:-:S06]  /*0270*/  IMAD.WIDE R6, R2, 0x4, R6 ;  /* 0x0000000402067825 */ /* 0x002fcc00078e0206 */
[----:B------:R-:W3:Y:S01]  /*0280*/  LDG.E R7, desc[UR36][R6.64] ;  /* 0x0000002406077981 */ /* 0x000ee2000c1e1900 */
[----:B--2---:R-:W-:Y:S01]  /*0290*/  IMAD.WIDE R2, R2, 0x4, R8 ;  /* 0x0000000402027825 */ /* 0x004fe200078e0208 */
[----:B---3--:R-:W-:-:S05]  /*02a0*/  IADD3 R9, PT, PT, R4, R7, RZ ;  /* 0x0000000704097210 */ /* 0x008fca0007ffe0ff */
[----:B------:R-:W-:Y:S01]  /*02b0*/  STG.E desc[UR36][R2.64], R9 ;  /* 0x0000000902007986 */ /* 0x000fe2000c101924 */
[----:B------:R-:W-:Y:S05]  /*02c0*/  EXIT ;  /* 0x000000000000794d */ /* 0x000fea0003800000 */
.L_x_1:
[----:B------:R-:W-:Y:S01]  /*02d0*/  MOV R0, 0x0 ;  /* 0x0000000000007802 */ /* 0x000fe20000000f00 */
[----:B------:R-:W0:Y:S01]  /*02e0*/  LDCU.64 UR4, c[0x4][0x18] ;  /* 0x01000300ff0477ac */ /* 0x000e220008000a00 */
[----:B------:R-:W-:Y:S02]  /*02f0*/  CS2R R6, SRZ ;  /* 0x0000000000067805 */ /* 0x000fe4000001ff00 */
[----:B------:R1:W2:Y:S01]  /*0300*/  LDC.64 R2, c[0x4][R0] ;  /* 0x0100000000027b82 */ /* 0x0002a20000000a00 */
[----:B0-----:R-:W-:Y:S01]  /*0310*/  IMAD.U32 R4, RZ, RZ, UR4 ;  /* 0x00000004ff047e24 */ /* 0x001fe2000f8e00ff */
[----:B-1----:R-:W-:-:S07]  /*0320*/  MOV R5, UR5 ;  /* 0x0000000500057c02 */ /* 0x002fce0008000f00 */
[----:B------:R-:W-:-:S07]  /*0330*/  LEPC R20, `(.L_x_3) ;  /* 0x000000001014794e */ /* 0x000fce0000000000 */
[----:B--2---:R-:W-:Y:S05]  /*0340*/  CALL.ABS.NOINC R2 ;  /* 0x0000000002007343 */ /* 0x004fea0003c00000 */
.L_x_3:
[----:B------:R-:W-:Y:S05]  /*0350*/  EXIT ;  /* 0x000000000000794d */ /* 0x000fea0003800000 */
.L_x_4:
[----:B------:R-:W-:-:S00]  /*0360*/  BRA `(.L_x_4) ;  /* 0xfffffffc00fc7947 */ /* 0x000fc0000383ffff */
[----:B------:R-:W-:-:S00]  /*0370*/  NOP ;  /* 0x0000000000007918 */ /* 0x000fc00000000000 */
        /* <DEDUP_REMOVED lines=8> */
.L_x_5:


//--------------------- .nv.global.init           --------------------------
	.section	.nv.global.init,"aw",@progbits
.nv.global.init:
	.type		$str,@object
	.size		$str,($str$2 - $str)
$str:
        /*0000*/ 	.byte	0x49, 0x20, 0x61, 0x6d, 0x20, 0x74, 0x68, 0x72, 0x65, 0x61, 0x64, 0x20, 0x23, 0x25, 0x64, 0x0a
        /*0010*/ 	.byte	0x00
	.type		$str$2,@object
	.size		$str$2,($str$1 - $str$2)
$str$2:
        /*0011*/ 	.byte	0x49, 0x20, 0x61, 0x6d, 0x20, 0x64, 0x6f, 0x69, 0x6e, 0x67, 0x20, 0x6e, 0x6f, 0x74, 0x68, 0x69
        /*0021*/ 	.byte	0x6e, 0x67, 0x2e, 0x0a, 0x00
	.type		$str$1,@object
	.size		$str$1,(.L_1 - $str$1)
$str$1:
        /*0026*/ 	.byte	0x54, 0x20, 0x61, 0x6d, 0x20, 0x61, 0x62, 0x6f, 0x75, 0x74, 0x20, 0x74, 0x6f, 0x20, 0x63, 0x6f
        /*0036*/ 	.byte	0x6d, 0x70, 0x75, 0x74, 0x65, 0x20, 0x63, 0x5b, 0x25, 0x64, 0x5d, 0x2e, 0x0a, 0x00
.L_1:


//--------------------- .nv.shared.reserved.0     --------------------------
	.section	.nv.shared.reserved.0,"aw",@nobits
	.weak		__nv_reservedSMEM_offset_0_alias
	.size		__nv_reservedSMEM_offset_0_alias, 0, 64
	.other		__nv_reservedSMEM_offset_0_alias,@"STO_CUDA_RESERVED_SHARED STV_DEFAULT"
__nv_reservedSMEM_offset_0_alias:
	.zero		0
	.zero		64


//--------------------- .nv.constant0._Z19parallel_vector_addPiS_S_S_ --------------------------
	.section	.nv.constant0._Z19parallel_vector_addPiS_S_S_,"a",@progbits
	.sectionflags	@""
	.align	4
.nv.constant0._Z19parallel_vector_addPiS_S_S_:
	.zero		928


//--------------------- SYMBOLS --------------------------

	.type		.nv.reservedSmem.offset0,@object
	.size		.nv.reservedSmem.offset0,0x4
	.type		vprintf,@function
